//
// Generated by NVIDIA NVVM Compiler
//
// Compiler Build ID: CL-36424714
// Cuda compilation tools, release 13.0, V13.0.88
// Based on NVVM 20.0.0
//

.version 9.0
.target sm_100
.address_size 64

	// .globl	_Z18deviceSumReductionPii
// _ZZ18deviceSumReductionPiiE10partialSum has been demoted

.visible .entry _Z18deviceSumReductionPii(
	.param .u64 .ptr .align 1 _Z18deviceSumReductionPii_param_0,
	.param .u32 _Z18deviceSumReductionPii_param_1
)
{
	.reg .pred 	%p<3>;
	.reg .b32 	%r<24>;
	.reg .b64 	%rd<9>;
	// demoted variable
	.shared .align 4 .b8 _ZZ18deviceSumReductionPiiE10partialSum[1024];
	ld.param.u64 	%rd2, [_Z18deviceSumReductionPii_param_0];
	cvta.to.global.u64 	%rd1, %rd2;
	mov.u32 	%r1, %tid.x;
	mov.u32 	%r2, %ctaid.x;
	mov.u32 	%r23, %ntid.x;
	mul.lo.s32 	%r7, %r2, %r23;
	shl.b32 	%r8, %r7, 1;
	add.s32 	%r9, %r8, %r1;
	mul.wide.u32 	%rd3, %r9, 4;
	add.s64 	%rd4, %rd1, %rd3;
	ld.global.u32 	%r10, [%rd4];
	shl.b32 	%r11, %r1, 2;
	mov.u32 	%r12, _ZZ18deviceSumReductionPiiE10partialSum;
	add.s32 	%r4, %r12, %r11;
	st.shared.u32 	[%r4], %r10;
	add.s32 	%r13, %r9, %r23;
	mul.wide.u32 	%rd5, %r13, 4;
	add.s64 	%rd6, %rd1, %rd5;
	ld.global.u32 	%r14, [%rd6];
	shl.b32 	%r15, %r23, 2;
	add.s32 	%r16, %r4, %r15;
	st.shared.u32 	[%r16], %r14;
$L__BB0_1:
	bar.sync 	0;
	setp.ge.u32 	%p1, %r1, %r23;
	@%p1 bra 	$L__BB0_3;
	shl.b32 	%r17, %r23, 2;
	add.s32 	%r18, %r4, %r17;
	ld.shared.u32 	%r19, [%r18];
	ld.shared.u32 	%r20, [%r4];
	add.s32 	%r21, %r20, %r19;
	st.shared.u32 	[%r4], %r21;
$L__BB0_3:
	shr.u32 	%r6, %r23, 1;
	setp.gt.u32 	%p2, %r23, 1;
	mov.u32 	%r23, %r6;
	@%p2 bra 	$L__BB0_1;
	ld.shared.u32 	%r22, [_ZZ18deviceSumReductionPiiE10partialSum];
	mul.wide.u32 	%rd7, %r2, 4;
	add.s64 	%rd8, %rd1, %rd7;
	st.global.u32 	[%rd8], %r22;
	ret;

}


// ===== COMPILED SASS (sm_100) =====

	.target	sm_100

	.elftype	@"ET_EXEC"


//--------------------- .note.nv.tkinfo           --------------------------
	.section	.note.nv.tkinfo,"",@"SHT_NOTE"
	.sectionflags	@"SHF_NOTE_NV_TKINFO"
	.tkinfo
        /*0018*/ 	.word	0x00000002
        /*0030*/ 	.string	""
        /*0030*/ 	.string	"ptxas"
        /*0030*/ 	.string	"Cuda compilation tools, release 13.0, V13.0.88"
        /*0030*/ 	.string	"Build cuda_13.0.r13.0/compiler.36424714_0"
        /*0030*/ 	.string	"-arch sm_100 -m 64 "



//--------------------- .note.nv.cuinfo           --------------------------
	.section	.note.nv.cuinfo,"",@"SHT_NOTE"
	.sectionflags	@"SHF_NOTE_NV_CUINFO"
        /*0018*/ 	.short	0x0002
        /*001a*/ 	.short	0x0064
        /*001c*/ 	.short	0x0082
	.zero		2


//--------------------- .nv.info                  --------------------------
	.section	.nv.info,"",@"SHT_CUDA_INFO"
	.align	4


	//----- nvinfo : EIATTR_REGCOUNT
	.align		4
        /*0000*/ 	.byte	0x04, 0x2f
        /*0002*/ 	.short	(.L_1 - .L_0)
	.align		4
.L_0:
        /*0004*/ 	.word	index@(_Z18deviceSumReductionPii)
        /*0008*/ 	.word	0x00000010


	//----- nvinfo : EIATTR_FRAME_SIZE
	.align		4
.L_1:
        /*000c*/ 	.byte	0x04, 0x11
        /*000e*/ 	.short	(.L_3 - .L_2)
	.align		4
.L_2:
        /*0010*/ 	.word	index@(_Z18deviceSumReductionPii)
        /*0014*/ 	.word	0x00000000


	//----- nvinfo : EIATTR_MIN_STACK_SIZE
	.align		4
.L_3:
        /*0018*/ 	.byte	0x04, 0x12
        /*001a*/ 	.short	(.L_5 - .L_4)
	.align		4
.L_4:
        /*001c*/ 	.word	index@(_Z18deviceSumReductionPii)
        /*0020*/ 	.word	0x00000000
.L_5:


//--------------------- .nv.compat                --------------------------
	.section	.nv.compat,"",@"SHT_CUDA_COMPAT_INFO"
	.align	4
        /*0000*/ 	.byte	0x02, 0x09, 0x00, 0x00, 0x02, 0x02, 0x01, 0x00, 0x02, 0x05, 0x05, 0x00, 0x03, 0x07, 0x01, 0x01
        /*0010*/ 	.byte	0x02, 0x03, 0x00, 0x00, 0x02, 0x06, 0x01, 0x00, 0x04, 0x0b, 0x08, 0x00, 0x09, 0x00, 0x00, 0x00
        /*0020*/ 	.byte	0x00, 0x00, 0x00, 0x00


//--------------------- .nv.info._Z18deviceSumReductionPii --------------------------
	.section	.nv.info._Z18deviceSumReductionPii,"",@"SHT_CUDA_INFO"
	.sectionflags	@""
	.align	4


	//----- nvinfo : EIATTR_CUDA_API_VERSION
	.align		4
        /*0000*/ 	.byte	0x04, 0x37
        /*0002*/ 	.short	(.L_7 - .L_6)
.L_6:
        /*0004*/ 	.word	0x00000082


	//----- nvinfo : EIATTR_KPARAM_INFO
	.align		4
.L_7:
        /*0008*/ 	.byte	0x04, 0x17
        /*000a*/ 	.short	(.L_9 - .L_8)
.L_8:
        /*000c*/ 	.word	0x00000000
        /*0010*/ 	.short	0x0001
        /*0012*/ 	.short	0x0008
        /*0014*/ 	.byte	0x00, 0xf0, 0x11, 0x00


	//----- nvinfo : EIATTR_KPARAM_INFO
	.align		4
.L_9:
        /*0018*/ 	.byte	0x04, 0x17
        /*001a*/ 	.short	(.L_11 - .L_10)
.L_10:
        /*001c*/ 	.word	0x00000000
        /*0020*/ 	.short	0x0000
        /*0022*/ 	.short	0x0000
        /*0024*/ 	.byte	0x00, 0xf5, 0x21, 0x00


	//----- nvinfo : EIATTR_SPARSE_MMA_MASK
	.align		4
.L_11:
        /*0028*/ 	.byte	0x03, 0x50
        /*002a*/ 	.short	0x0000


	//----- nvinfo : EIATTR_MAXREG_COUNT
	.align		4
        /*002c*/ 	.byte	0x03, 0x1b
        /*002e*/ 	.short	0x00ff


	//----- nvinfo : EIATTR_NUM_BARRIERS
	.align		4
        /*0030*/ 	.byte	0x02, 0x4c
        /*0032*/ 	.byte	0x01
	.zero		1


	//----- nvinfo : EIATTR_MERCURY_ISA_VERSION
	.align		4
        /*0034*/ 	.byte	0x03, 0x5f
        /*0036*/ 	.short	0x0101


	//----- nvinfo : EIATTR_VRC_CTA_INIT_COUNT
	.align		4
        /*0038*/ 	.byte	0x02, 0x4a
	.zero		1
	.zero		1


	//----- nvinfo : EIATTR_EXIT_INSTR_OFFSETS
	.align		4
        /*003c*/ 	.byte	0x04, 0x1c
        /*003e*/ 	.short	(.L_13 - .L_12)


	//   ....[0]....
.L_12:
        /*0040*/ 	.word	0x00000250


	//----- nvinfo : EIATTR_CBANK_PARAM_SIZE
	.align		4
.L_13:
        /*0044*/ 	.byte	0x03, 0x19
        /*0046*/ 	.short	0x000c


	//----- nvinfo : EIATTR_PARAM_CBANK
	.align		4
        /*0048*/ 	.byte	0x04, 0x0a
        /*004a*/ 	.short	(.L_15 - .L_14)
	.align		4
.L_14:
        /*004c*/ 	.word	index@(.nv.constant0._Z18deviceSumReductionPii)
        /*0050*/ 	.short	0x0380
        /*0052*/ 	.short	0x000c


	//----- nvinfo : EIATTR_SW_WAR
	.align		4
.L_15:
        /*0054*/ 	.byte	0x04, 0x36
        /*0056*/ 	.short	(.L_17 - .L_16)
.L_16:
        /*0058*/ 	.word	0x00000008
.L_17:


//--------------------- .nv.callgraph             --------------------------
	.section	.nv.callgraph,"",@"SHT_CUDA_CALLGRAPH"
	.align	4
	.sectionentsize	8
	.align		4
        /*0000*/ 	.word	0x00000000
	.align		4
        /*0004*/ 	.word	0xffffffff
	.align		4
        /*0008*/ 	.word	0x00000000
	.align		4
        /*000c*/ 	.word	0xfffffffe
	.align		4
        /*0010*/ 	.word	0x00000000
	.align		4
        /*0014*/ 	.word	0xfffffffd
	.align		4
        /*0018*/ 	.word	0x00000000
	.align		4
        /*001c*/ 	.word	0xfffffffc


//--------------------- .text._Z18deviceSumReductionPii --------------------------
	.section	.text._Z18deviceSumReductionPii,"ax",@progbits
	.align	128
        .global         _Z18deviceSumReductionPii
        .type           _Z18deviceSumReductionPii,@function
        .size           _Z18deviceSumReductionPii,(.L_x_2 - _Z18deviceSumReductionPii)
        .other          _Z18deviceSumReductionPii,@"STO_CUDA_ENTRY STV_DEFAULT"
_Z18deviceSumReductionPii:
.text._Z18deviceSumReductionPii:
[----:B------:R-:W-:Y:S01]  /*0000*/  LDC R1, c[0x0][0x37c] ;  /* 0x0000df00ff017b82 */ /* 0x000fe20000000800 */
[----:B------:R-:W0:Y:S07]  /*0010*/  S2R R13, SR_CTAID.X ;  /* 0x00000000000d7919 */ /* 0x000e2e0000002500 */
[----:B------:R-:W0:Y:S01]  /*0020*/  LDC R6, c[0x0][0x360] ;  /* 0x0000d800ff067b82 */ /* 0x000e220000000800 */
[----:B------:R-:W1:Y:S01]  /*0030*/  LDCU.64 UR6, c[0x0][0x358] ;  /* 0x00006b00ff0677ac */ /* 0x000e620008000a00 */
[----:B------:R-:W2:Y:S06]  /*0040*/  S2R R11, SR_TID.X ;  /* 0x00000000000b7919 */ /* 0x000eac0000002100 */
[----:B------:R-:W3:Y:S01]  /*0050*/  LDC.64 R4, c[0x0][0x380] ;  /* 0x0000e000ff047b82 */ /* 0x000ee20000000a00 */
[----:B0-----:R-:W-:-:S05]  /*0060*/  IMAD R0, R13, R6, RZ ;  /* 0x000000060d007224 */ /* 0x001fca00078e02ff */
[----:B--2---:R-:W-:-:S04]  /*0070*/  LEA R3, R0, R11, 0x1 ;  /* 0x0000000b00037211 */ /* 0x004fc800078e08ff */
[C---:B------:R-:W-:Y:S01]  /*0080*/  IADD3 R7, PT, PT, R3.reuse, R6, RZ ;  /* 0x0000000603077210 */ /* 0x040fe20007ffe0ff */
[----:B---3--:R-:W-:-:S04]  /*0090*/  IMAD.WIDE.U32 R2, R3, 0x4, R4 ;  /* 0x0000000403027825 */ /* 0x008fc800078e0004 */
[----:B------:R-:W-:Y:S02]  /*00a0*/  IMAD.WIDE.U32 R4, R7, 0x4, R4 ;  /* 0x0000000407047825 */ /* 0x000fe400078e0004 */
[----:B-1----:R-:W2:Y:S04]  /*00b0*/  LDG.E R2, desc[UR6][R2.64] ;  /* 0x0000000602027981 */ /* 0x002ea8000c1e1900 */
[----:B------:R-:W3:Y:S01]  /*00c0*/  LDG.E R4, desc[UR6][R4.64] ;  /* 0x0000000604047981 */ /* 0x000ee2000c1e1900 */
[----:B------:R-:W0:Y:S01]  /*00d0*/  S2UR UR5, SR_CgaCtaId ;  /* 0x00000000000579c3 */ /* 0x000e220000008800 */
[----:B------:R-:W-:Y:S02]  /*00e0*/  UMOV UR4, 0x400 ;  /* 0x0000040000047882 */ /* 0x000fe40000000000 */
[----:B0-----:R-:W-:-:S06]  /*00f0*/  ULEA UR4, UR5, UR4, 0x18 ;  /* 0x0000000405047291 */ /* 0x001fcc000f8ec0ff */
[----:B------:R-:W-:-:S05]  /*0100*/  LEA R7, R11, UR4, 0x2 ;  /* 0x000000040b077c11 */ /* 0x000fca000f8e10ff */
[----:B------:R-:W-:Y:S01]  /*0110*/  IMAD R9, R6, 0x4, R7 ;  /* 0x0000000406097824 */ /* 0x000fe200078e0207 */
[----:B--2---:R0:W-:Y:S04]  /*0120*/  STS [R7], R2 ;  /* 0x0000000207007388 */ /* 0x0041e80000000800 */
[----:B---3--:R0:W-:Y:S02]  /*0130*/  STS [R9], R4 ;  /* 0x0000000409007388 */ /* 0x0081e40000000800 */
.L_x_0:
[----:B------:R-:W-:Y:S01]  /*0140*/  BAR.SYNC.DEFER_BLOCKING 0x0 ;  /* 0x0000000000007b1d */ /* 0x000fe20000010000 */
[----:B------:R-:W-:-:S13]  /*0150*/  ISETP.GE.U32.AND P0, PT, R11, R6, PT ;  /* 0x000000060b00720c */ /* 0x000fda0003f06070 */
[----:B------:R-:W-:Y:S01]  /*0160*/  @!P0 LEA R0, R6, R7, 0x2 ;  /* 0x0000000706008211 */ /* 0x000fe200078e10ff */
[----:B------:R-:W-:Y:S05]  /*0170*/  @!P0 LDS R3, [R7] ;  /* 0x0000000007038984 */ /* 0x000fea0000000800 */
[----:B------:R-:W0:Y:S02]  /*0180*/  @!P0 LDS R0, [R0] ;  /* 0x0000000000008984 */ /* 0x000e240000000800 */
[----:B0-----:R-:W-:-:S05]  /*0190*/  @!P0 IMAD.IADD R2, R0, 0x1, R3 ;  /* 0x0000000100028824 */ /* 0x001fca00078e0203 */
[----:B------:R1:W-:Y:S01]  /*01a0*/  @!P0 STS [R7], R2 ;  /* 0x0000000207008388 */ /* 0x0003e20000000800 */
[----:B------:R-:W-:Y:S02]  /*01b0*/  ISETP.GT.U32.AND P0, PT, R6, 0x1, PT ;  /* 0x000000010600780c */ /* 0x000fe40003f04070 */
[----:B------:R-:W-:-:S11]  /*01c0*/  SHF.R.U32.HI R6, RZ, 0x1, R6 ;  /* 0x00000001ff067819 */ /* 0x000fd60000011606 */
[----:B-1----:R-:W-:Y:S05]  /*01d0*/  @P0 BRA `(.L_x_0) ;  /* 0xfffffffc00d80947 */ /* 0x002fea000383ffff */
[----:B------:R-:W0:Y:S01]  /*01e0*/  S2UR UR5, SR_CgaCtaId ;  /* 0x00000000000579c3 */ /* 0x000e220000008800 */
[----:B------:R-:W-:-:S07]  /*01f0*/  UMOV UR4, 0x400 ;  /* 0x0000040000047882 */ /* 0x000fce0000000000 */
[----:B------:R-:W1:Y:S01]  /*0200*/  LDC.64 R2, c[0x0][0x380] ;  /* 0x0000e000ff027b82 */ /* 0x000e620000000a00 */
[----:B0-----:R-:W-:Y:S01]  /*0210*/  ULEA UR4, UR5, UR4, 0x18 ;  /* 0x0000000405047291 */ /* 0x001fe2000f8ec0ff */
[----:B-1----:R-:W-:-:S08]  /*0220*/  IMAD.WIDE.U32 R2, R13, 0x4, R2 ;  /* 0x000000040d027825 */ /* 0x002fd000078e0002 */
[----:B------:R-:W0:Y:S04]  /*0230*/  LDS R5, [UR4] ;  /* 0x00000004ff057984 */ /* 0x000e280008000800 */
[----:B0-----:R-:W-:Y:S01]  /*0240*/  STG.E desc[UR6][R2.64], R5 ;  /* 0x0000000502007986 */ /* 0x001fe2000c101906 */
[----:B------:R-:W-:Y:S05]  /*0250*/  EXIT ;  /* 0x000000000000794d */ /* 0x000fea0003800000 */
.L_x_1:
[----:B------:R-:W-:-:S00]  /*0260*/  BRA `(.L_x_1) ;  /* 0xfffffffc00fc7947 */ /* 0x000fc0000383ffff */
[----:B------:R-:W-:-:S00]  /*0270*/  NOP ;  /* 0x0000000000007918 */ /* 0x000fc00000000000 */
        /* <DEDUP_REMOVED lines=8> */
.L_x_2:


//--------------------- .nv.shared._Z18deviceSumReductionPii --------------------------
	.section	.nv.shared._Z18deviceSumReductionPii,"aw",@nobits
	.sectionflags	@""
	.align	4
.nv.shared._Z18deviceSumReductionPii:
	.zero		2048


//--------------------- .nv.shared.reserved.0     --------------------------
	.section	.nv.shared.reserved.0,"aw",@nobits
	.weak		__nv_reservedSMEM_offset_0_alias
	.size		__nv_reservedSMEM_offset_0_alias, 0, 64
	.other		__nv_reservedSMEM_offset_0_alias,@"STO_CUDA_RESERVED_SHARED STV_DEFAULT"
__nv_reservedSMEM_offset_0_alias:
	.zero		0
	.zero		64


//--------------------- .nv.constant0._Z18deviceSumReductionPii --------------------------
	.section	.nv.constant0._Z18deviceSumReductionPii,"a",@progbits
	.sectionflags	@""
	.align	4
.nv.constant0._Z18deviceSumReductionPii:
	.zero		908


//--------------------- SYMBOLS --------------------------

	.type		.nv.reservedSmem.offset0,@object
	.size		.nv.reservedSmem.offset0,0x4
	.type		.nv.reservedSmem.cap,@object
	.size		.nv.reservedSmem.cap,0x4
